	.headerflags	@"EF_CUDA_TEXMODE_UNIFIED EF_CUDA_64BIT_ADDRESS EF_CUDA_ACCELERATORS EF_CUDA_SM90 EF_CUDA_VIRTUAL_SM(EF_CUDA_SM90)"
	.elftype	@"ET_EXEC"


//--------------------- .nv.info                  --------------------------
	.section	.nv.info,"",@"SHT_CUDA_INFO"
	.align	4


	//----- nvinfo : EIATTR_REGCOUNT
	.align		4
        /*0000*/ 	.byte	0x04, 0x2f
        /*0002*/ 	.short	(.L_1 - .L_0)
	.align		4
.L_0:
        /*0004*/ 	.word	index@(triton_poi_fused__unsafe_index_add_convolution_56)
        /*0008*/ 	.word	0x00000020


	//----- nvinfo : EIATTR_MIN_STACK_SIZE
	.align		4
.L_1:
        /*000c*/ 	.byte	0x04, 0x12
        /*000e*/ 	.short	(.L_3 - .L_2)
	.align		4
.L_2:
        /*0010*/ 	.word	index@(triton_poi_fused__unsafe_index_add_convolution_56)
        /*0014*/ 	.word	0x00000000


	//----- nvinfo : EIATTR_FRAME_SIZE
	.align		4
.L_3:
        /*0018*/ 	.byte	0x04, 0x11
        /*001a*/ 	.short	(.L_5 - .L_4)
	.align		4
.L_4:
        /*001c*/ 	.word	index@(triton_poi_fused__unsafe_index_add_convolution_56)
        /*0020*/ 	.word	0x00000000


	//----- nvinfo : EIATTR_MIN_STACK_SIZE
	.align		4
.L_5:
        /*0024*/ 	.byte	0x04, 0x12
        /*0026*/ 	.short	(.L_7 - .L_6)
	.align		4
.L_6:
        /*0028*/ 	.word	index@(triton_poi_fused__unsafe_index_add_convolution_56)
        /*002c*/ 	.word	0x00000000
.L_7:


//--------------------- .nv.info.triton_poi_fused__unsafe_index_add_convolution_56 --------------------------
	.section	.nv.info.triton_poi_fused__unsafe_index_add_convolution_56,"",@"SHT_CUDA_INFO"
	.sectionflags	@""
	.align	4


	//----- nvinfo : EIATTR_CUDA_API_VERSION
	.align		4
        /*0000*/ 	.byte	0x04, 0x37
        /*0002*/ 	.short	(.L_9 - .L_8)
.L_8:
        /*0004*/ 	.word	0x0000007c


	//----- nvinfo : EIATTR_KPARAM_INFO
	.align		4
.L_9:
        /*0008*/ 	.byte	0x04, 0x17
        /*000a*/ 	.short	(.L_11 - .L_10)
.L_10:
        /*000c*/ 	.word	0x00000000
        /*0010*/ 	.short	0x0005
        /*0012*/ 	.short	0x0028
        /*0014*/ 	.byte	0x00, 0xf0, 0x11, 0x00


	//----- nvinfo : EIATTR_KPARAM_INFO
	.align		4
.L_11:
        /*0018*/ 	.byte	0x04, 0x17
        /*001a*/ 	.short	(.L_13 - .L_12)
.L_12:
        /*001c*/ 	.word	0x00000000
        /*0020*/ 	.short	0x0004
        /*0022*/ 	.short	0x0020
        /*0024*/ 	.byte	0x00, 0xf4, 0x21, 0x00


	//----- nvinfo : EIATTR_KPARAM_INFO
	.align		4
.L_13:
        /*0028*/ 	.byte	0x04, 0x17
        /*002a*/ 	.short	(.L_15 - .L_14)
.L_14:
        /*002c*/ 	.word	0x00000000
        /*0030*/ 	.short	0x0003
        /*0032*/ 	.short	0x0018
        /*0034*/ 	.byte	0x00, 0xf4, 0x21, 0x00


	//----- nvinfo : EIATTR_KPARAM_INFO
	.align		4
.L_15:
        /*0038*/ 	.byte	0x04, 0x17
        /*003a*/ 	.short	(.L_17 - .L_16)
.L_16:
        /*003c*/ 	.word	0x00000000
        /*0040*/ 	.short	0x0002
        /*0042*/ 	.short	0x0010
        /*0044*/ 	.byte	0x00, 0xf4, 0x21, 0x00


	//----- nvinfo : EIATTR_KPARAM_INFO
	.align		4
.L_17:
        /*0048*/ 	.byte	0x04, 0x17
        /*004a*/ 	.short	(.L_19 - .L_18)
.L_18:
        /*004c*/ 	.word	0x00000000
        /*0050*/ 	.short	0x0001
        /*0052*/ 	.short	0x0008
        /*0054*/ 	.byte	0x00, 0xf4, 0x21, 0x00


	//----- nvinfo : EIATTR_KPARAM_INFO
	.align		4
.L_19:
        /*0058*/ 	.byte	0x04, 0x17
        /*005a*/ 	.short	(.L_21 - .L_20)
.L_20:
        /*005c*/ 	.word	0x00000000
        /*0060*/ 	.short	0x0000
        /*0062*/ 	.short	0x0000
        /*0064*/ 	.byte	0x00, 0xf4, 0x21, 0x00


	//----- nvinfo : EIATTR_SPARSE_MMA_MASK
	.align		4
.L_21:
        /*0068*/ 	.byte	0x03, 0x50
        /*006a*/ 	.short	0x0000


	//----- nvinfo : EIATTR_MAXREG_COUNT
	.align		4
        /*006c*/ 	.byte	0x03, 0x1b
        /*006e*/ 	.short	0x00ff


	//----- nvinfo : EIATTR_EXIT_INSTR_OFFSETS
	.align		4
        /*0070*/ 	.byte	0x04, 0x1c
        /*0072*/ 	.short	(.L_23 - .L_22)


	//   ....[0]....
.L_22:
        /*0074*/ 	.word	0x00000b10


	//----- nvinfo : EIATTR_REQNTID
	.align		4
.L_23:
        /*0078*/ 	.byte	0x04, 0x10
        /*007a*/ 	.short	(.L_25 - .L_24)
.L_24:
        /*007c*/ 	.word	0x00000080
        /*0080*/ 	.word	0x00000001
        /*0084*/ 	.word	0x00000001


	//----- nvinfo : EIATTR_CBANK_PARAM_SIZE
	.align		4
.L_25:
        /*0088*/ 	.byte	0x03, 0x19
        /*008a*/ 	.short	0x002c


	//----- nvinfo : EIATTR_PARAM_CBANK
	.align		4
        /*008c*/ 	.byte	0x04, 0x0a
        /*008e*/ 	.short	(.L_27 - .L_26)
	.align		4
.L_26:
        /*0090*/ 	.word	index@(.nv.constant0.triton_poi_fused__unsafe_index_add_convolution_56)
        /*0094*/ 	.short	0x0210
        /*0096*/ 	.short	0x002c


	//----- nvinfo : EIATTR_SW_WAR
	.align		4
.L_27:
        /*0098*/ 	.byte	0x04, 0x36
        /*009a*/ 	.short	(.L_29 - .L_28)
.L_28:
        /*009c*/ 	.word	0x00000008
.L_29:


//--------------------- .nv.callgraph             --------------------------
	.section	.nv.callgraph,"",@"SHT_CUDA_CALLGRAPH"
	.align	4
	.sectionentsize	8
	.align		4
        /*0000*/ 	.word	0x00000000
	.align		4
        /*0004*/ 	.word	0xffffffff
	.align		4
        /*0008*/ 	.word	0x00000000
	.align		4
        /*000c*/ 	.word	0xfffffffe
	.align		4
        /*0010*/ 	.word	0x00000000
	.align		4
        /*0014*/ 	.word	0xfffffffd
	.align		4
        /*0018*/ 	.word	0x00000000
	.align		4
        /*001c*/ 	.word	0xfffffffc


//--------------------- .text.triton_poi_fused__unsafe_index_add_convolution_56 --------------------------
	.section	.text.triton_poi_fused__unsafe_index_add_convolution_56,"ax",@progbits
	.align	128
        .global         triton_poi_fused__unsafe_index_add_convolution_56
        .type           triton_poi_fused__unsafe_index_add_convolution_56,@function
        .size           triton_poi_fused__unsafe_index_add_convolution_56,(.L_x_1 - triton_poi_fused__unsafe_index_add_convolution_56)
        .other          triton_poi_fused__unsafe_index_add_convolution_56,@"STO_CUDA_ENTRY STV_DEFAULT"
triton_poi_fused__unsafe_index_add_convolution_56:
.text.triton_poi_fused__unsafe_index_add_convolution_56:
[----:B------:R-:W-:Y:S01]  /*0000*/  LDC R1, c[0x0][0x28] ;  /* 0x00000a00ff017b82 */ /* 0x000fe20000000800 */
[----:B------:R-:W1:Y:S07]  /*0010*/  S2R R0, SR_TID.X ;  /* 0x0000000000007919 */ /* 0x000e6e0000002100 */
[----:B------:R-:W2:Y:S01]  /*0020*/  LDC.64 R2, c[0x0][0x210] ;  /* 0x00008400ff027b82 */ /* 0x000ea20000000a00 */
[----:B------:R-:W-:Y:S01]  /*0030*/  ULDC.64 UR4, c[0x0][0x208] ;  /* 0x0000820000047ab9 */ /* 0x000fe20000000a00 */
[----:B------:R-:W-:Y:S01]  /*0040*/  ULDC.64 UR6, c[0x0][0x218] ;  /* 0x0000860000067ab9 */ /* 0x000fe20000000a00 */
[----:B------:R-:W3:Y:S01]  /*0050*/  S2R R5, SR_CTAID.X ;  /* 0x0000000000057919 */ /* 0x000ee20000002500 */
[----:B------:R-:W-:Y:S01]  /*0060*/  ULDC.64 UR8, c[0x0][0x220] ;  /* 0x0000880000087ab9 */ /* 0x000fe20000000a00 */
[----:B-1----:R-:W-:Y:S01]  /*0070*/  IMAD.SHL.U32 R0, R0, 0x4, RZ ;  /* 0x0000000400007824 */ /* 0x002fe200078e00ff */
[----:B---3--:R-:W-:-:S04]  /*0080*/  SHF.R.S32.HI R15, RZ, 0x15, R5 ;  /* 0x00000015ff0f7819 */ /* 0x008fc80000011405 */
[----:B------:R-:W-:Y:S02]  /*0090*/  LOP3.LUT R0, R0, 0x1fc, RZ, 0xc0, !PT ;  /* 0x000001fc00007812 */ /* 0x000fe400078ec0ff */
[----:B------:R-:W-:-:S03]  /*00a0*/  SGXT R15, R15, 0x1 ;  /* 0x000000010f0f781a */ /* 0x000fc60000000200 */
[----:B------:R-:W-:-:S05]  /*00b0*/  IMAD R13, R5, 0x400, R0 ;  /* 0x00000400050d7824 */ /* 0x000fca00078e0200 */
[----:B------:R-:W-:-:S04]  /*00c0*/  SHF.R.S32.HI R0, RZ, 0x1f, R13 ;  /* 0x0000001fff007819 */ /* 0x000fc8000001140d */
[----:B------:R-:W-:Y:S01]  /*00d0*/  LEA.HI R8, R0, R13, RZ, 0x5 ;  /* 0x0000000d00087211 */ /* 0x000fe200078f28ff */
[----:B------:R-:W-:-:S03]  /*00e0*/  VIADD R0, R13, 0x200 ;  /* 0x000002000d007836 */ /* 0x000fc60000000000 */
[----:B------:R-:W-:Y:S02]  /*00f0*/  SHF.R.S32.HI R4, RZ, 0x5, R8 ;  /* 0x00000005ff047819 */ /* 0x000fe40000011408 */
[----:B------:R-:W-:Y:S02]  /*0100*/  LEA.HI R5, R15, R0, RZ, 0x5 ;  /* 0x000000000f057211 */ /* 0x000fe400078f28ff */
[----:B------:R-:W-:Y:S02]  /*0110*/  LEA.HI R6, R4, R4, RZ, 0x5 ;  /* 0x0000000404067211 */ /* 0x000fe400078f28ff */
[----:B------:R-:W-:Y:S02]  /*0120*/  SHF.R.S32.HI R5, RZ, 0x5, R5 ;  /* 0x00000005ff057819 */ /* 0x000fe40000011405 */
[----:B------:R-:W-:Y:S02]  /*0130*/  LOP3.LUT R7, R6, 0xffffffe0, RZ, 0xc0, !PT ;  /* 0xffffffe006077812 */ /* 0x000fe400078ec0ff */
[----:B------:R-:W-:-:S03]  /*0140*/  LEA.HI R6, R5, R5, RZ, 0x5 ;  /* 0x0000000505067211 */ /* 0x000fc600078f28ff */
[----:B------:R-:W-:Y:S01]  /*0150*/  IMAD.IADD R7, R4, 0x1, -R7 ;  /* 0x0000000104077824 */ /* 0x000fe200078e0a07 */
[----:B------:R-:W-:-:S03]  /*0160*/  LOP3.LUT R4, R6, 0xffffffe0, RZ, 0xc0, !PT ;  /* 0xffffffe006047812 */ /* 0x000fc600078ec0ff */
[----:B--2---:R-:W-:-:S04]  /*0170*/  IMAD.WIDE R6, R7, 0x8, R2 ;  /* 0x0000000807067825 */ /* 0x004fc800078e0202 */
[----:B------:R-:W-:Y:S02]  /*0180*/  IMAD.IADD R5, R5, 0x1, -R4 ;  /* 0x0000000105057824 */ /* 0x000fe400078e0a04 */
[----:B------:R-:W2:Y:S01]  /*0190*/  LDG.E.EL.64 R6, desc[UR4][R6.64] ;  /* 0x0000000406067981 */ /* 0x000ea2000c2e1b00 */
[----:B------:R-:W-:Y:S01]  /*01a0*/  LOP3.LUT R8, R8, 0xffffffe0, RZ, 0xc0, !PT ;  /* 0xffffffe008087812 */ /* 0x000fe200078ec0ff */
[----:B------:R-:W-:-:S04]  /*01b0*/  IMAD.WIDE R4, R5, 0x8, R2 ;  /* 0x0000000805047825 */ /* 0x000fc800078e0202 */
[----:B------:R-:W-:Y:S02]  /*01c0*/  IMAD.IADD R17, R13, 0x1, -R8 ;  /* 0x000000010d117824 */ /* 0x000fe400078e0a08 */
[----:B------:R-:W3:Y:S02]  /*01d0*/  LDG.E.EL.64 R4, desc[UR4][R4.64] ;  /* 0x0000000404047981 */ /* 0x000ee4000c2e1b00 */
[----:B------:R-:W-:-:S06]  /*01e0*/  IMAD.WIDE R16, R17, 0x8, R2 ;  /* 0x0000000811107825 */ /* 0x000fcc00078e0202 */
[----:B------:R-:W4:Y:S01]  /*01f0*/  LDG.E.EL.128 R16, desc[UR4][R16.64] ;  /* 0x0000000410107981 */ /* 0x000f22000c2e1d00 */
[----:B------:R-:W-:-:S05]  /*0200*/  VIADD R8, R13, 0x2 ;  /* 0x000000020d087836 */ /* 0x000fca0000000000 */
[----:B------:R-:W-:-:S04]  /*0210*/  LEA.HI R9, R15, R8, RZ, 0x5 ;  /* 0x000000080f097211 */ /* 0x000fc800078f28ff */
[----:B------:R-:W-:-:S05]  /*0220*/  LOP3.LUT R9, R9, 0xffffffe0, RZ, 0xc0, !PT ;  /* 0xffffffe009097812 */ /* 0x000fca00078ec0ff */
[----:B------:R-:W-:-:S04]  /*0230*/  IMAD.IADD R9, R8, 0x1, -R9 ;  /* 0x0000000108097824 */ /* 0x000fc800078e0a09 */
[----:B------:R-:W-:Y:S01]  /*0240*/  IMAD.WIDE R8, R9, 0x8, R2 ;  /* 0x0000000809087825 */ /* 0x000fe200078e0202 */
[C---:B------:R-:W-:Y:S01]  /*0250*/  LEA.HI R14, R15.reuse, R13, RZ, 0xa ;  /* 0x0000000d0f0e7211 */ /* 0x040fe200078f50ff */
[----:B------:R-:W1:Y:S04]  /*0260*/  LDC.64 R2, c[0x0][0x228] ;  /* 0x00008a00ff027b82 */ /* 0x000e680000000a00 */
[----:B------:R-:W5:Y:S01]  /*0270*/  LDG.E.EL.128 R8, desc[UR4][R8.64] ;  /* 0x0000000408087981 */ /* 0x000f62000c2e1d00 */
[----:B------:R-:W-:Y:S02]  /*0280*/  LEA.HI R12, R15, R0, RZ, 0xa ;  /* 0x000000000f0c7211 */ /* 0x000fe400078f50ff */
[----:B------:R-:W-:Y:S02]  /*0290*/  SHF.R.S32.HI R14, RZ, 0xa, R14 ;  /* 0x0000000aff0e7819 */ /* 0x000fe4000001140e */
[----:B------:R-:W-:-:S02]  /*02a0*/  SHF.R.S32.HI R12, RZ, 0xa, R12 ;  /* 0x0000000aff0c7819 */ /* 0x000fc4000001140c */
[----:B------:R-:W-:-:S04]  /*02b0*/  LEA.HI R0, R14, R14, RZ, 0x8 ;  /* 0x0000000e0e007211 */ /* 0x000fc800078f40ff */
[----:B------:R-:W-:Y:S02]  /*02c0*/  LOP3.LUT R15, R0, 0xffffff00, RZ, 0xc0, !PT ;  /* 0xffffff00000f7812 */ /* 0x000fe400078ec0ff */
[----:B--2---:R-:W-:-:S04]  /*02d0*/  SHF.R.U32.HI R27, RZ, 0x1b, R7 ;  /* 0x0000001bff1b7819 */ /* 0x004fc80000011607 */
[----:B------:R-:W-:Y:S02]  /*02e0*/  LOP3.LUT R27, R27, 0x10, RZ, 0xc0, !PT ;  /* 0x000000101b1b7812 */ /* 0x000fe400078ec0ff */
[----:B---3--:R-:W-:Y:S02]  /*02f0*/  SHF.R.U32.HI R25, RZ, 0x1b, R5 ;  /* 0x0000001bff197819 */ /* 0x008fe40000011605 */
[----:B------:R-:W-:Y:S02]  /*0300*/  IADD3 R27, P0, R6, R27, RZ ;  /* 0x0000001b061b7210 */ /* 0x000fe40007f1e0ff */
[----:B------:R-:W-:Y:S02]  /*0310*/  LEA.HI R6, R12, R12, RZ, 0x8 ;  /* 0x0000000c0c067211 */ /* 0x000fe400078f40ff */
[----:B------:R-:W-:Y:S01]  /*0320*/  LOP3.LUT R25, R25, 0x10, RZ, 0xc0, !PT ;  /* 0x0000001019197812 */ /* 0x000fe200078ec0ff */
[----:B------:R-:W-:Y:S01]  /*0330*/  IMAD.X R0, RZ, RZ, R7, P0 ;  /* 0x000000ffff007224 */ /* 0x000fe200000e0607 */
[----:B------:R-:W-:Y:S01]  /*0340*/  LOP3.LUT R21, R6, 0xffffff00, RZ, 0xc0, !PT ;  /* 0xffffff0006157812 */ /* 0x000fe200078ec0ff */
[C---:B------:R-:W-:Y:S01]  /*0350*/  IMAD.IADD R7, R14.reuse, 0x1, -R15 ;  /* 0x000000010e077824 */ /* 0x040fe200078e0a0f */
[----:B------:R-:W-:Y:S01]  /*0360*/  IADD3 R25, P0, R4, R25, RZ ;  /* 0x0000001904197210 */ /* 0x000fe20007f1e0ff */
[----:B------:R-:W-:-:S02]  /*0370*/  IMAD.SHL.U32 R4, R14, 0x100, RZ ;  /* 0x000001000e047824 */ /* 0x000fc400078e00ff */
[C---:B------:R-:W-:Y:S01]  /*0380*/  IMAD.IADD R15, R12.reuse, 0x1, -R21 ;  /* 0x000000010c0f7824 */ /* 0x040fe200078e0a15 */
[----:B----4-:R-:W-:Y:S01]  /*0390*/  SHF.R.U32.HI R21, RZ, 0x1b, R17 ;  /* 0x0000001bff157819 */ /* 0x010fe20000011611 */
[----:B------:R-:W-:Y:S01]  /*03a0*/  IMAD.X R5, RZ, RZ, R5, P0 ;  /* 0x000000ffff057224 */ /* 0x000fe200000e0605 */
[----:B------:R-:W-:Y:S01]  /*03b0*/  SHF.R.S32.HI R20, RZ, 0x1f, R4 ;  /* 0x0000001fff147819 */ /* 0x000fe20000011404 */
[----:B------:R-:W-:Y:S01]  /*03c0*/  IMAD.SHL.U32 R14, R12, 0x100, RZ ;  /* 0x000001000c0e7824 */ /* 0x000fe200078e00ff */
[----:B------:R-:W-:Y:S01]  /*03d0*/  LEA R4, P0, R27, R4, 0x4 ;  /* 0x000000041b047211 */ /* 0x000fe200078020ff */
[----:B-1----:R-:W-:Y:S01]  /*03e0*/  IMAD.WIDE R6, R7, 0x4, R2 ;  /* 0x0000000407067825 */ /* 0x002fe200078e0202 */
[----:B------:R-:W-:Y:S02]  /*03f0*/  LOP3.LUT R21, R21, 0x10, RZ, 0xc0, !PT ;  /* 0x0000001015157812 */ /* 0x000fe400078ec0ff */
[----:B------:R-:W-:Y:S02]  /*0400*/  SHF.R.U32.HI R23, RZ, 0x1b, R19 ;  /* 0x0000001bff177819 */ /* 0x000fe40000011613 */
[----:B------:R-:W-:-:S02]  /*0410*/  LEA.HI.X R27, R27, R20, R0, 0x4, P0 ;  /* 0x000000141b1b7211 */ /* 0x000fc400000f2400 */
[----:B------:R-:W-:Y:S02]  /*0420*/  IADD3 R22, P0, P1, R21, R4, R16 ;  /* 0x0000000415167210 */ /* 0x000fe4000791e010 */
[----:B------:R-:W-:Y:S02]  /*0430*/  LOP3.LUT R23, R23, 0x10, RZ, 0xc0, !PT ;  /* 0x0000001017177812 */ /* 0x000fe400078ec0ff */
[----:B------:R-:W-:Y:S02]  /*0440*/  SHF.R.S32.HI R12, RZ, 0x1f, R14 ;  /* 0x0000001fff0c7819 */ /* 0x000fe4000001140e */
[----:B------:R-:W-:Y:S01]  /*0450*/  LEA R29, P2, R25, R14, 0x4 ;  /* 0x0000000e191d7211 */ /* 0x000fe200078420ff */
[----:B------:R-:W-:Y:S01]  /*0460*/  IMAD.WIDE R14, R15, 0x4, R2 ;  /* 0x000000040f0e7825 */ /* 0x000fe200078e0202 */
[----:B------:R-:W-:Y:S02]  /*0470*/  IADD3.X R3, RZ, R27, R17, P0, P1 ;  /* 0x0000001bff037210 */ /* 0x000fe400007e2411 */
[----:B------:R-:W-:-:S02]  /*0480*/  IADD3 R2, P0, P1, R23, R4, R18 ;  /* 0x0000000417027210 */ /* 0x000fc4000791e012 */
[----:B------:R-:W-:Y:S01]  /*0490*/  LEA.HI.X R25, R25, R12, R5, 0x4, P2 ;  /* 0x0000000c19197211 */ /* 0x000fe200010f2405 */
[----:B------:R-:W2:Y:S01]  /*04a0*/  LDG.E.EL R14, desc[UR4][R14.64] ;  /* 0x000000040e0e7981 */ /* 0x000ea2000c2e1900 */
[----:B------:R-:W-:Y:S02]  /*04b0*/  IADD3 R0, P2, P3, R21, R29, R16 ;  /* 0x0000001d15007210 */ /* 0x000fe40007b5e010 */
[----:B------:R-:W-:Y:S01]  /*04c0*/  IADD3.X R21, RZ, R27, R19, P0, P1 ;  /* 0x0000001bff157210 */ /* 0x000fe200007e2413 */
[----:B------:R1:W3:Y:S01]  /*04d0*/  LDG.E.EL R5, desc[UR4][R6.64] ;  /* 0x0000000406057981 */ /* 0x0002e2000c2e1900 */
[C---:B------:R-:W-:Y:S01]  /*04e0*/  SHF.L.U64.HI R3, R22.reuse, 0x2, R3 ;  /* 0x0000000216037819 */ /* 0x040fe20000010203 */
[----:B------:R-:W-:Y:S01]  /*04f0*/  IMAD.SHL.U32 R22, R22, 0x4, RZ ;  /* 0x0000000416167824 */ /* 0x000fe200078e00ff */
[C---:B------:R-:W-:Y:S01]  /*0500*/  SHF.L.U64.HI R20, R2.reuse, 0x2, R21 ;  /* 0x0000000202147819 */ /* 0x040fe20000010215 */
[----:B------:R-:W-:Y:S01]  /*0510*/  IMAD.SHL.U32 R2, R2, 0x4, RZ ;  /* 0x0000000402027824 */ /* 0x000fe200078e00ff */
[----:B------:R-:W-:-:S02]  /*0520*/  IADD3 R24, P4, P5, R23, R29, R18 ;  /* 0x0000001d17187210 */ /* 0x000fc40007d9e012 */
[----:B------:R-:W-:Y:S01]  /*0530*/  IADD3 R16, P6, R22, UR6, RZ ;  /* 0x0000000616107c10 */ /* 0x000fe2000ffde0ff */
[----:B------:R-:W-:Y:S01]  /*0540*/  IMAD.SHL.U32 R21, R0, 0x4, RZ ;  /* 0x0000000400157824 */ /* 0x000fe200078e00ff */
[----:B------:R-:W-:Y:S02]  /*0550*/  IADD3 R22, P1, R22, UR8, RZ ;  /* 0x0000000816167c10 */ /* 0x000fe4000ff3e0ff */
[----:B-1----:R-:W-:Y:S02]  /*0560*/  IADD3.X R7, RZ, R25, R17, P2, P3 ;  /* 0x00000019ff077210 */ /* 0x002fe400017e6411 */
[----:B------:R-:W-:Y:S02]  /*0570*/  IADD3 R18, P0, R2, UR6, RZ ;  /* 0x0000000602127c10 */ /* 0x000fe4000ff1e0ff */
[----:B------:R-:W-:Y:S02]  /*0580*/  IADD3 R2, P2, R2, UR8, RZ ;  /* 0x0000000802027c10 */ /* 0x000fe4000ff5e0ff */
[----:B------:R-:W-:-:S02]  /*0590*/  IADD3.X R17, R3, UR7, RZ, P6, !PT ;  /* 0x0000000703117c10 */ /* 0x000fc4000b7fe4ff */
[----:B------:R-:W-:Y:S02]  /*05a0*/  IADD3.X R15, RZ, R25, R19, P4, P5 ;  /* 0x00000019ff0f7210 */ /* 0x000fe400027ea413 */
[----:B------:R-:W-:Y:S01]  /*05b0*/  IADD3.X R23, R3, UR9, RZ, P1, !PT ;  /* 0x0000000903177c10 */ /* 0x000fe20008ffe4ff */
[----:B------:R1:W4:Y:S01]  /*05c0*/  LDG.E.EL R12, desc[UR4][R16.64] ;  /* 0x00000004100c7981 */ /* 0x000322000c2e1900 */
[----:B------:R-:W-:Y:S02]  /*05d0*/  IADD3.X R19, R20, UR7, RZ, P0, !PT ;  /* 0x0000000714137c10 */ /* 0x000fe400087fe4ff */
[----:B------:R-:W-:Y:S02]  /*05e0*/  IADD3.X R3, R20, UR9, RZ, P2, !PT ;  /* 0x0000000914037c10 */ /* 0x000fe400097fe4ff */
[----:B------:R-:W-:Y:S02]  /*05f0*/  SHF.L.U64.HI R6, R0, 0x2, R7 ;  /* 0x0000000200067819 */ /* 0x000fe40000010207 */
[----:B------:R-:W-:Y:S01]  /*0600*/  IADD3 R20, P0, R21, UR6, RZ ;  /* 0x0000000615147c10 */ /* 0x000fe2000ff1e0ff */
[----:B------:R1:W2:Y:S01]  /*0610*/  LDG.E.EL R7, desc[UR4][R18.64] ;  /* 0x0000000412077981 */ /* 0x0002a2000c2e1900 */
[----:B-----5:R-:W-:-:S02]  /*0620*/  SHF.R.U32.HI R28, RZ, 0x1b, R9 ;  /* 0x0000001bff1c7819 */ /* 0x020fc40000011609 */
[----:B-1----:R-:W-:Y:S01]  /*0630*/  IADD3 R16, P1, R21, UR8, RZ ;  /* 0x0000000815107c10 */ /* 0x002fe2000ff3e0ff */
[----:B------:R1:W3:Y:S01]  /*0640*/  LDG.E.EL R0, desc[UR4][R22.64] ;  /* 0x0000000416007981 */ /* 0x0002e2000c2e1900 */
[----:B------:R-:W-:Y:S02]  /*0650*/  SHF.R.U32.HI R26, RZ, 0x1b, R11 ;  /* 0x0000001bff1a7819 */ /* 0x000fe4000001160b */
[----:B------:R-:W-:Y:S01]  /*0660*/  IADD3.X R21, R6, UR7, RZ, P0, !PT ;  /* 0x0000000706157c10 */ /* 0x000fe200087fe4ff */
[----:B------:R-:W5:Y:S01]  /*0670*/  LDG.E.EL R2, desc[UR4][R2.64] ;  /* 0x0000000402027981 */ /* 0x000f62000c2e1900 */
[C---:B------:R-:W-:Y:S01]  /*0680*/  SHF.L.U64.HI R15, R24.reuse, 0x2, R15 ;  /* 0x00000002180f7819 */ /* 0x040fe2000001020f */
[----:B------:R-:W-:Y:S01]  /*0690*/  IMAD.SHL.U32 R24, R24, 0x4, RZ ;  /* 0x0000000418187824 */ /* 0x000fe200078e00ff */
[----:B0-----:R-:W-:Y:S02]  /*06a0*/  LOP3.LUT R19, R28, 0x10, RZ, 0xc0, !PT ;  /* 0x000000101c137812 */ /* 0x001fe400078ec0ff */
[----:B------:R-:W-:-:S02]  /*06b0*/  LOP3.LUT R26, R26, 0x10, RZ, 0xc0, !PT ;  /* 0x000000101a1a7812 */ /* 0x000fc400078ec0ff */
[----:B------:R-:W-:Y:S02]  /*06c0*/  IADD3.X R17, R6, UR9, RZ, P1, !PT ;  /* 0x0000000906117c10 */ /* 0x000fe40008ffe4ff */
[----:B------:R0:W2:Y:S01]  /*06d0*/  LDG.E.EL R6, desc[UR4][R20.64] ;  /* 0x0000000414067981 */ /* 0x0000a2000c2e1900 */
[----:B-1----:R-:W-:Y:S02]  /*06e0*/  IADD3 R22, P0, R24, UR6, RZ ;  /* 0x0000000618167c10 */ /* 0x002fe4000ff1e0ff */
[-C--:B------:R-:W-:Y:S01]  /*06f0*/  IADD3 R18, P1, P2, R26, R4.reuse, R10 ;  /* 0x000000041a127210 */ /* 0x080fe20007a3e00a */
[----:B------:R1:W2:Y:S01]  /*0700*/  LDG.E.EL R3, desc[UR4][R16.64] ;  /* 0x0000000410037981 */ /* 0x0002a2000c2e1900 */
[----:B------:R-:W-:Y:S02]  /*0710*/  IADD3.X R23, R15, UR7, RZ, P0, !PT ;  /* 0x000000070f177c10 */ /* 0x000fe400087fe4ff */
[C-C-:B0-----:R-:W-:Y:S02]  /*0720*/  IADD3 R21, P4, P5, R19.reuse, R4, R8.reuse ;  /* 0x0000000413157210 */ /* 0x141fe40007d9e008 */
[----:B------:R-:W-:Y:S01]  /*0730*/  IADD3 R19, P3, P0, R19, R29, R8 ;  /* 0x0000001d13137210 */ /* 0x000fe2000787e008 */
[----:B------:R-:W2:Y:S01]  /*0740*/  LDG.E.EL R4, desc[UR4][R22.64] ;  /* 0x0000000416047981 */ /* 0x000ea2000c2e1900 */
[----:B-1----:R-:W-:-:S02]  /*0750*/  IADD3.X R16, RZ, R27, R9, P4, P5 ;  /* 0x0000001bff107210 */ /* 0x002fc400027ea409 */
[----:B------:R-:W-:Y:S02]  /*0760*/  IADD3 R17, P4, P5, R26, R29, R10 ;  /* 0x0000001d1a117210 */ /* 0x000fe40007d9e00a */
[----:B------:R-:W-:Y:S01]  /*0770*/  IADD3.X R27, RZ, R27, R11, P1, P2 ;  /* 0x0000001bff1b7210 */ /* 0x000fe20000fe440b */
[C---:B------:R-:W-:Y:S01]  /*0780*/  IMAD.SHL.U32 R10, R21.reuse, 0x4, RZ ;  /* 0x00000004150a7824 */ /* 0x040fe200078e00ff */
[----:B------:R-:W-:Y:S02]  /*0790*/  IADD3 R8, P1, R24, UR8, RZ ;  /* 0x0000000818087c10 */ /* 0x000fe4000ff3e0ff */
[-C--:B------:R-:W-:Y:S02]  /*07a0*/  IADD3.X R20, RZ, R25.reuse, R9, P3, P0 ;  /* 0x00000019ff147210 */ /* 0x080fe40001fe0409 */
[----:B------:R-:W-:Y:S02]  /*07b0*/  IADD3.X R26, RZ, R25, R11, P4, P5 ;  /* 0x00000019ff1a7210 */ /* 0x000fe400027ea40b */
[----:B------:R-:W-:Y:S01]  /*07c0*/  SHF.L.U64.HI R11, R21, 0x2, R16 ;  /* 0x00000002150b7819 */ /* 0x000fe20000010210 */
[----:B------:R-:W-:Y:S01]  /*07d0*/  IMAD.SHL.U32 R16, R18, 0x4, RZ ;  /* 0x0000000412107824 */ /* 0x000fe200078e00ff */
[----:B------:R-:W-:-:S02]  /*07e0*/  IADD3.X R9, R15, UR9, RZ, P1, !PT ;  /* 0x000000090f097c10 */ /* 0x000fc40008ffe4ff */
[----:B------:R-:W-:Y:S01]  /*07f0*/  SHF.L.U64.HI R15, R18, 0x2, R27 ;  /* 0x00000002120f7819 */ /* 0x000fe2000001021b */
[C---:B------:R-:W-:Y:S01]  /*0800*/  IMAD.SHL.U32 R18, R19.reuse, 0x4, RZ ;  /* 0x0000000413127824 */ /* 0x040fe200078e00ff */
[----:B------:R-:W-:Y:S01]  /*0810*/  IADD3 R28, P0, R10, UR8, RZ ;  /* 0x000000080a1c7c10 */ /* 0x000fe2000ff1e0ff */
[----:B------:R0:W2:Y:S01]  /*0820*/  LDG.E.EL R25, desc[UR4][R8.64] ;  /* 0x0000000408197981 */ /* 0x0000a2000c2e1900 */
[----:B------:R-:W-:Y:S02]  /*0830*/  SHF.L.U64.HI R19, R19, 0x2, R20 ;  /* 0x0000000213137819 */ /* 0x000fe40000010214 */
[----:B------:R-:W-:Y:S02]  /*0840*/  IADD3.X R29, R11, UR9, RZ, P0, !PT ;  /* 0x000000090b1d7c10 */ /* 0x000fe400087fe4ff */
[C---:B------:R-:W-:Y:S01]  /*0850*/  SHF.L.U64.HI R26, R17.reuse, 0x2, R26 ;  /* 0x00000002111a7819 */ /* 0x040fe2000001021a */
[----:B------:R-:W-:Y:S01]  /*0860*/  IMAD.SHL.U32 R17, R17, 0x4, RZ ;  /* 0x0000000411117824 */ /* 0x000fe200078e00ff */
[----:B------:R-:W-:Y:S01]  /*0870*/  IADD3 R20, P0, R18, UR8, RZ ;  /* 0x0000000812147c10 */ /* 0x000fe2000ff1e0ff */
[----:B------:R1:W2:Y:S03]  /*0880*/  LDG.E.EL R24, desc[UR4][R28.64] ;  /* 0x000000041c187981 */ /* 0x0002a6000c2e1900 */
[----:B------:R-:W-:-:S02]  /*0890*/  IADD3.X R21, R19, UR9, RZ, P0, !PT ;  /* 0x0000000913157c10 */ /* 0x000fc400087fe4ff */
[----:B0-----:R-:W-:Y:S02]  /*08a0*/  IADD3 R8, P0, R17, UR8, RZ ;  /* 0x0000000811087c10 */ /* 0x001fe4000ff1e0ff */
[----:B------:R-:W-:Y:S02]  /*08b0*/  IADD3 R22, P1, R16, UR8, RZ ;  /* 0x0000000810167c10 */ /* 0x000fe4000ff3e0ff */
[----:B------:R-:W-:Y:S01]  /*08c0*/  IADD3.X R9, R26, UR9, RZ, P0, !PT ;  /* 0x000000091a097c10 */ /* 0x000fe200087fe4ff */
[----:B------:R-:W2:Y:S01]  /*08d0*/  LDG.E.EL R21, desc[UR4][R20.64] ;  /* 0x0000000414157981 */ /* 0x000ea2000c2e1900 */
[----:B------:R-:W-:Y:S02]  /*08e0*/  IADD3 R10, P0, R10, UR6, RZ ;  /* 0x000000060a0a7c10 */ /* 0x000fe4000ff1e0ff */
[----:B------:R-:W-:Y:S02]  /*08f0*/  IADD3.X R23, R15, UR9, RZ, P1, !PT ;  /* 0x000000090f177c10 */ /* 0x000fe40008ffe4ff */
[----:B------:R-:W-:Y:S01]  /*0900*/  IADD3.X R11, R11, UR7, RZ, P0, !PT ;  /* 0x000000070b0b7c10 */ /* 0x000fe200087fe4ff */
[----:B------:R-:W2:Y:S01]  /*0910*/  LDG.E.EL R9, desc[UR4][R8.64] ;  /* 0x0000000408097981 */ /* 0x000ea2000c2e1900 */
[----:B------:R-:W-:-:S02]  /*0920*/  IADD3 R16, P1, R16, UR6, RZ ;  /* 0x0000000610107c10 */ /* 0x000fc4000ff3e0ff */
[----:B------:R-:W-:Y:S01]  /*0930*/  IADD3 R18, P2, R18, UR6, RZ ;  /* 0x0000000612127c10 */ /* 0x000fe2000ff5e0ff */
[----:B------:R3:W2:Y:S01]  /*0940*/  LDG.E.EL R22, desc[UR4][R22.64] ;  /* 0x0000000416167981 */ /* 0x0006a2000c2e1900 */
[----:B-1----:R-:W-:Y:S02]  /*0950*/  IADD3 R28, P0, R17, UR6, RZ ;  /* 0x00000006111c7c10 */ /* 0x002fe4000ff1e0ff */
[----:B------:R-:W-:Y:S01]  /*0960*/  IADD3.X R17, R15, UR7, RZ, P1, !PT ;  /* 0x000000070f117c10 */ /* 0x000fe20008ffe4ff */
[----:B------:R-:W2:Y:S01]  /*0970*/  LDG.E.EL R10, desc[UR4][R10.64] ;  /* 0x000000040a0a7981 */ /* 0x000ea2000c2e1900 */
[----:B------:R-:W-:Y:S02]  /*0980*/  IADD3.X R19, R19, UR7, RZ, P2, !PT ;  /* 0x0000000713137c10 */ /* 0x000fe400097fe4ff */
[----:B------:R-:W-:Y:S01]  /*0990*/  IADD3.X R29, R26, UR7, RZ, P0, !PT ;  /* 0x000000071a1d7c10 */ /* 0x000fe200087fe4ff */
[----:B------:R0:W2:Y:S01]  /*09a0*/  LDG.E.EL R15, desc[UR4][R16.64] ;  /* 0x00000004100f7981 */ /* 0x0000a2000c2e1900 */
[----:B------:R-:W1:Y:S03]  /*09b0*/  LDC.64 R26, c[0x0][0x230] ;  /* 0x00008c00ff1a7b82 */ /* 0x000e660000000a00 */
[----:B------:R-:W2:Y:S04]  /*09c0*/  LDG.E.EL R18, desc[UR4][R18.64] ;  /* 0x0000000412127981 */ /* 0x000ea8000c2e1900 */
[----:B------:R-:W2:Y:S01]  /*09d0*/  LDG.E.EL R28, desc[UR4][R28.64] ;  /* 0x000000041c1c7981 */ /* 0x000ea2000c2e1900 */
[----:B-1----:R-:W-:-:S04]  /*09e0*/  IMAD.WIDE R26, R13, 0x4, R26 ;  /* 0x000000040d1a7825 */ /* 0x002fc800078e021a */
[C---:B---3--:R-:W-:Y:S01]  /*09f0*/  FADD R23, R5.reuse, R0 ;  /* 0x0000000005177221 */ /* 0x048fe20000000000 */
[----:B-----5:R-:W-:-:S03]  /*0a00*/  FADD R2, R5, R2 ;  /* 0x0000000205027221 */ /* 0x020fc60000000000 */
[----:B----4-:R-:W-:Y:S01]  /*0a10*/  FADD R12, R12, R23 ;  /* 0x000000170c0c7221 */ /* 0x010fe20000000000 */
[----:B--2---:R-:W-:Y:S01]  /*0a20*/  FADD R13, R7, R2 ;  /* 0x00000002070d7221 */ /* 0x004fe20000000000 */
[----:B------:R-:W-:-:S04]  /*0a30*/  FADD R3, R14, R3 ;  /* 0x000000030e037221 */ /* 0x000fc80000000000 */
[----:B0-----:R-:W-:Y:S01]  /*0a40*/  FADD R16, R6, R3 ;  /* 0x0000000306107221 */ /* 0x001fe20000000000 */
[----:B------:R-:W-:-:S04]  /*0a50*/  FADD R25, R14, R25 ;  /* 0x000000190e197221 */ /* 0x000fc80000000000 */
[----:B------:R-:W-:Y:S01]  /*0a60*/  FADD R17, R4, R25 ;  /* 0x0000001904117221 */ /* 0x000fe20000000000 */
[C---:B------:R-:W-:Y:S01]  /*0a70*/  FADD R24, R5.reuse, R24 ;  /* 0x0000001805187221 */ /* 0x040fe20000000000 */
[C---:B------:R-:W-:Y:S01]  /*0a80*/  FADD R21, R14.reuse, R21 ;  /* 0x000000150e157221 */ /* 0x040fe20000000000 */
[----:B------:R-:W-:Y:S01]  /*0a90*/  FADD R9, R14, R9 ;  /* 0x000000090e097221 */ /* 0x000fe20000000000 */
[----:B------:R-:W-:Y:S01]  /*0aa0*/  FADD R22, R5, R22 ;  /* 0x0000001605167221 */ /* 0x000fe20000000000 */
[----:B------:R-:W-:-:S03]  /*0ab0*/  FADD R14, R10, R24 ;  /* 0x000000180a0e7221 */ /* 0x000fc60000000000 */
[----:B------:R-:W-:Y:S01]  /*0ac0*/  FADD R15, R15, R22 ;  /* 0x000000160f0f7221 */ /* 0x000fe20000000000 */
[----:B------:R-:W-:Y:S01]  /*0ad0*/  FADD R18, R18, R21 ;  /* 0x0000001512127221 */ /* 0x000fe20000000000 */
[----:B------:R-:W-:-:S03]  /*0ae0*/  FADD R19, R28, R9 ;  /* 0x000000091c137221 */ /* 0x000fc60000000000 */
[----:B------:R-:W-:Y:S04]  /*0af0*/  STG.E.128 desc[UR4][R26.64], R12 ;  /* 0x0000000c1a007986 */ /* 0x000fe8000c101d04 */
[----:B------:R-:W-:Y:S01]  /*0b00*/  STG.E.128 desc[UR4][R26.64+0x800], R16 ;  /* 0x000800101a007986 */ /* 0x000fe2000c101d04 */
[----:B------:R-:W-:Y:S05]  /*0b10*/  EXIT ;  /* 0x000000000000794d */ /* 0x000fea0003800000 */
.L_x_0:
[----:B------:R-:W-:-:S00]  /*0b20*/  BRA `(.L_x_0) ;  /* 0xfffffffc00fc7947 */ /* 0x000fc0000383ffff */
[----:B------:R-:W-:-:S00]  /*0b30*/  NOP ;  /* 0x0000000000007918 */ /* 0x000fc00000000000 */
        /* <DEDUP_REMOVED lines=12> */
.L_x_1:


//--------------------- .nv.constant0.triton_poi_fused__unsafe_index_add_convolution_56 --------------------------
	.section	.nv.constant0.triton_poi_fused__unsafe_index_add_convolution_56,"a",@progbits
	.sectionflags	@""
	.align	4
.nv.constant0.triton_poi_fused__unsafe_index_add_convolution_56:
	.zero		572
